//
// Generated by NVIDIA NVVM Compiler
//
// Compiler Build ID: CL-36424714
// Cuda compilation tools, release 13.0, V13.0.88
// Based on NVVM 20.0.0
//

.version 9.0
.target sm_100
.address_size 64

	// .globl	_Z7findSumPfS_i
.extern .shared .align 16 .b8 SHARED_MEM[];

.visible .entry _Z7findSumPfS_i(
	.param .u64 .ptr .align 1 _Z7findSumPfS_i_param_0,
	.param .u64 .ptr .align 1 _Z7findSumPfS_i_param_1,
	.param .u32 _Z7findSumPfS_i_param_2
)
{
	.reg .pred 	%p<6>;
	.reg .b32 	%r<18>;
	.reg .b32 	%f<6>;
	.reg .b64 	%rd<9>;

	ld.param.u64 	%rd1, [_Z7findSumPfS_i_param_0];
	ld.param.u64 	%rd2, [_Z7findSumPfS_i_param_1];
	ld.param.u32 	%r7, [_Z7findSumPfS_i_param_2];
	mov.u32 	%r1, %ctaid.x;
	mov.u32 	%r2, %ntid.x;
	mov.u32 	%r3, %tid.x;
	setp.ge.s32 	%p1, %r3, %r7;
	shl.b32 	%r8, %r3, 2;
	mov.u32 	%r9, SHARED_MEM;
	add.s32 	%r4, %r9, %r8;
	@%p1 bra 	$L__BB0_2;
	cvta.to.global.u64 	%rd3, %rd1;
	mad.lo.s32 	%r11, %r1, %r2, %r3;
	mul.wide.s32 	%rd4, %r11, 4;
	add.s64 	%rd5, %rd3, %rd4;
	ld.global.f32 	%f1, [%rd5];
	st.shared.f32 	[%r4], %f1;
	bra.uni 	$L__BB0_3;
$L__BB0_2:
	mov.b32 	%r10, 0;
	st.shared.u32 	[%r4], %r10;
$L__BB0_3:
	setp.lt.u32 	%p2, %r2, 2;
	@%p2 bra 	$L__BB0_8;
	mov.b32 	%r17, 1;
$L__BB0_5:
	shl.b32 	%r6, %r17, 1;
	add.s32 	%r13, %r6, -1;
	and.b32  	%r14, %r13, %r3;
	setp.ne.s32 	%p3, %r14, 0;
	@%p3 bra 	$L__BB0_7;
	shl.b32 	%r15, %r17, 2;
	add.s32 	%r16, %r4, %r15;
	ld.shared.f32 	%f2, [%r16];
	ld.shared.f32 	%f3, [%r4];
	add.f32 	%f4, %f2, %f3;
	st.shared.f32 	[%r4], %f4;
$L__BB0_7:
	bar.sync 	0;
	setp.lt.u32 	%p4, %r6, %r2;
	mov.u32 	%r17, %r6;
	@%p4 bra 	$L__BB0_5;
$L__BB0_8:
	setp.ne.s32 	%p5, %r3, 0;
	@%p5 bra 	$L__BB0_10;
	ld.shared.f32 	%f5, [SHARED_MEM];
	cvta.to.global.u64 	%rd6, %rd2;
	mul.wide.u32 	%rd7, %r1, 4;
	add.s64 	%rd8, %rd6, %rd7;
	st.global.f32 	[%rd8], %f5;
$L__BB0_10:
	ret;

}


// ===== COMPILED SASS (sm_100) =====

	.target	sm_100

	.elftype	@"ET_EXEC"


//--------------------- .note.nv.tkinfo           --------------------------
	.section	.note.nv.tkinfo,"",@"SHT_NOTE"
	.sectionflags	@"SHF_NOTE_NV_TKINFO"
	.tkinfo
        /*0018*/ 	.word	0x00000002
        /*0030*/ 	.string	""
        /*0030*/ 	.string	"ptxas"
        /*0030*/ 	.string	"Cuda compilation tools, release 13.0, V13.0.88"
        /*0030*/ 	.string	"Build cuda_13.0.r13.0/compiler.36424714_0"
        /*0030*/ 	.string	"-arch sm_100 -m 64 "



//--------------------- .note.nv.cuinfo           --------------------------
	.section	.note.nv.cuinfo,"",@"SHT_NOTE"
	.sectionflags	@"SHF_NOTE_NV_CUINFO"
        /*0018*/ 	.short	0x0002
        /*001a*/ 	.short	0x0064
        /*001c*/ 	.short	0x0082
	.zero		2


//--------------------- .nv.info                  --------------------------
	.section	.nv.info,"",@"SHT_CUDA_INFO"
	.align	4


	//----- nvinfo : EIATTR_REGCOUNT
	.align		4
        /*0000*/ 	.byte	0x04, 0x2f
        /*0002*/ 	.short	(.L_1 - .L_0)
	.align		4
.L_0:
        /*0004*/ 	.word	index@(_Z7findSumPfS_i)
        /*0008*/ 	.word	0x0000000a


	//----- nvinfo : EIATTR_FRAME_SIZE
	.align		4
.L_1:
        /*000c*/ 	.byte	0x04, 0x11
        /*000e*/ 	.short	(.L_3 - .L_2)
	.align		4
.L_2:
        /*0010*/ 	.word	index@(_Z7findSumPfS_i)
        /*0014*/ 	.word	0x00000000


	//----- nvinfo : EIATTR_MIN_STACK_SIZE
	.align		4
.L_3:
        /*0018*/ 	.byte	0x04, 0x12
        /*001a*/ 	.short	(.L_5 - .L_4)
	.align		4
.L_4:
        /*001c*/ 	.word	index@(_Z7findSumPfS_i)
        /*0020*/ 	.word	0x00000000
.L_5:


//--------------------- .nv.compat                --------------------------
	.section	.nv.compat,"",@"SHT_CUDA_COMPAT_INFO"
	.align	4
        /*0000*/ 	.byte	0x02, 0x09, 0x00, 0x00, 0x02, 0x02, 0x01, 0x00, 0x02, 0x05, 0x05, 0x00, 0x03, 0x07, 0x01, 0x01
        /*0010*/ 	.byte	0x02, 0x03, 0x00, 0x00, 0x02, 0x06, 0x01, 0x00, 0x04, 0x0b, 0x08, 0x00, 0x09, 0x00, 0x00, 0x00
        /*0020*/ 	.byte	0x00, 0x00, 0x00, 0x00


//--------------------- .nv.info._Z7findSumPfS_i  --------------------------
	.section	.nv.info._Z7findSumPfS_i,"",@"SHT_CUDA_INFO"
	.sectionflags	@""
	.align	4


	//----- nvinfo : EIATTR_CUDA_API_VERSION
	.align		4
        /*0000*/ 	.byte	0x04, 0x37
        /*0002*/ 	.short	(.L_7 - .L_6)
.L_6:
        /*0004*/ 	.word	0x00000082


	//----- nvinfo : EIATTR_KPARAM_INFO
	.align		4
.L_7:
        /*0008*/ 	.byte	0x04, 0x17
        /*000a*/ 	.short	(.L_9 - .L_8)
.L_8:
        /*000c*/ 	.word	0x00000000
        /*0010*/ 	.short	0x0002
        /*0012*/ 	.short	0x0010
        /*0014*/ 	.byte	0x00, 0xf0, 0x11, 0x00


	//----- nvinfo : EIATTR_KPARAM_INFO
	.align		4
.L_9:
        /*0018*/ 	.byte	0x04, 0x17
        /*001a*/ 	.short	(.L_11 - .L_10)
.L_10:
        /*001c*/ 	.word	0x00000000
        /*0020*/ 	.short	0x0001
        /*0022*/ 	.short	0x0008
        /*0024*/ 	.byte	0x00, 0xf5, 0x21, 0x00


	//----- nvinfo : EIATTR_KPARAM_INFO
	.align		4
.L_11:
        /*0028*/ 	.byte	0x04, 0x17
        /*002a*/ 	.short	(.L_13 - .L_12)
.L_12:
        /*002c*/ 	.word	0x00000000
        /*0030*/ 	.short	0x0000
        /*0032*/ 	.short	0x0000
        /*0034*/ 	.byte	0x00, 0xf5, 0x21, 0x00


	//----- nvinfo : EIATTR_SPARSE_MMA_MASK
	.align		4
.L_13:
        /*0038*/ 	.byte	0x03, 0x50
        /*003a*/ 	.short	0x0000


	//----- nvinfo : EIATTR_MAXREG_COUNT
	.align		4
        /*003c*/ 	.byte	0x03, 0x1b
        /*003e*/ 	.short	0x00ff


	//----- nvinfo : EIATTR_NUM_BARRIERS
	.align		4
        /*0040*/ 	.byte	0x02, 0x4c
        /*0042*/ 	.byte	0x01
	.zero		1


	//----- nvinfo : EIATTR_MERCURY_ISA_VERSION
	.align		4
        /*0044*/ 	.byte	0x03, 0x5f
        /*0046*/ 	.short	0x0101


	//----- nvinfo : EIATTR_VRC_CTA_INIT_COUNT
	.align		4
        /*0048*/ 	.byte	0x02, 0x4a
	.zero		1
	.zero		1


	//----- nvinfo : EIATTR_EXIT_INSTR_OFFSETS
	.align		4
        /*004c*/ 	.byte	0x04, 0x1c
        /*004e*/ 	.short	(.L_15 - .L_14)


	//   ....[0]....
.L_14:
        /*0050*/ 	.word	0x00000210


	//   ....[1]....
        /*0054*/ 	.word	0x00000290


	//----- nvinfo : EIATTR_CBANK_PARAM_SIZE
	.align		4
.L_15:
        /*0058*/ 	.byte	0x03, 0x19
        /*005a*/ 	.short	0x0014


	//----- nvinfo : EIATTR_PARAM_CBANK
	.align		4
        /*005c*/ 	.byte	0x04, 0x0a
        /*005e*/ 	.short	(.L_17 - .L_16)
	.align		4
.L_16:
        /*0060*/ 	.word	index@(.nv.constant0._Z7findSumPfS_i)
        /*0064*/ 	.short	0x0380
        /*0066*/ 	.short	0x0014


	//----- nvinfo : EIATTR_SW_WAR
	.align		4
.L_17:
        /*0068*/ 	.byte	0x04, 0x36
        /*006a*/ 	.short	(.L_19 - .L_18)
.L_18:
        /*006c*/ 	.word	0x00000008
.L_19:


//--------------------- .nv.callgraph             --------------------------
	.section	.nv.callgraph,"",@"SHT_CUDA_CALLGRAPH"
	.align	4
	.sectionentsize	8
	.align		4
        /*0000*/ 	.word	0x00000000
	.align		4
        /*0004*/ 	.word	0xffffffff
	.align		4
        /*0008*/ 	.word	0x00000000
	.align		4
        /*000c*/ 	.word	0xfffffffe
	.align		4
        /*0010*/ 	.word	0x00000000
	.align		4
        /*0014*/ 	.word	0xfffffffd
	.align		4
        /*0018*/ 	.word	0x00000000
	.align		4
        /*001c*/ 	.word	0xfffffffc


//--------------------- .text._Z7findSumPfS_i     --------------------------
	.section	.text._Z7findSumPfS_i,"ax",@progbits
	.align	128
        .global         _Z7findSumPfS_i
        .type           _Z7findSumPfS_i,@function
        .size           _Z7findSumPfS_i,(.L_x_3 - _Z7findSumPfS_i)
        .other          _Z7findSumPfS_i,@"STO_CUDA_ENTRY STV_DEFAULT"
_Z7findSumPfS_i:
.text._Z7findSumPfS_i:
[----:B------:R-:W-:Y:S01]  /*0000*/  LDC R1, c[0x0][0x37c] ;  /* 0x0000df00ff017b82 */ /* 0x000fe20000000800 */
[----:B------:R-:W0:Y:S01]  /*0010*/  S2R R4, SR_TID.X ;  /* 0x0000000000047919 */ /* 0x000e220000002100 */
[----:B------:R-:W0:Y:S01]  /*0020*/  LDCU UR4, c[0x0][0x390] ;  /* 0x00007200ff0477ac */ /* 0x000e220008000800 */
[----:B------:R-:W1:Y:S01]  /*0030*/  S2R R7, SR_CTAID.X ;  /* 0x0000000000077919 */ /* 0x000e620000002500 */
[----:B------:R-:W1:Y:S01]  /*0040*/  LDCU UR8, c[0x0][0x360] ;  /* 0x00006c00ff0877ac */ /* 0x000e620008000800 */
[----:B------:R-:W2:Y:S01]  /*0050*/  LDCU.64 UR6, c[0x0][0x358] ;  /* 0x00006b00ff0677ac */ /* 0x000ea20008000a00 */
[----:B0-----:R-:W-:-:S13]  /*0060*/  ISETP.GE.AND P1, PT, R4, UR4, PT ;  /* 0x0000000404007c0c */ /* 0x001fda000bf26270 */
[----:B------:R-:W0:Y:S01]  /*0070*/  @!P1 LDC.64 R2, c[0x0][0x380] ;  /* 0x0000e000ff029b82 */ /* 0x000e220000000a00 */
[----:B-1----:R-:W-:-:S04]  /*0080*/  @!P1 IMAD R5, R7, UR8, R4 ;  /* 0x0000000807059c24 */ /* 0x002fc8000f8e0204 */
[----:B0-----:R-:W-:-:S06]  /*0090*/  @!P1 IMAD.WIDE R2, R5, 0x4, R2 ;  /* 0x0000000405029825 */ /* 0x001fcc00078e0202 */
[----:B--2---:R-:W2:Y:S01]  /*00a0*/  @!P1 LDG.E R3, desc[UR6][R2.64] ;  /* 0x0000000602039981 */ /* 0x004ea2000c1e1900 */
[----:B------:R-:W0:Y:S01]  /*00b0*/  S2UR UR5, SR_CgaCtaId ;  /* 0x00000000000579c3 */ /* 0x000e220000008800 */
[----:B------:R-:W-:Y:S01]  /*00c0*/  UMOV UR4, 0x400 ;  /* 0x0000040000047882 */ /* 0x000fe20000000000 */
[----:B------:R-:W-:Y:S01]  /*00d0*/  UISETP.GE.U32.AND UP0, UPT, UR8, 0x2, UPT ;  /* 0x000000020800788c */ /* 0x000fe2000bf06070 */
[----:B------:R-:W-:Y:S01]  /*00e0*/  ISETP.NE.AND P0, PT, R4, RZ, PT ;  /* 0x000000ff0400720c */ /* 0x000fe20003f05270 */
[----:B0-----:R-:W-:-:S06]  /*00f0*/  ULEA UR4, UR5, UR4, 0x18 ;  /* 0x0000000405047291 */ /* 0x001fcc000f8ec0ff */
[----:B------:R-:W-:-:S05]  /*0100*/  LEA R0, R4, UR4, 0x2 ;  /* 0x0000000404007c11 */ /* 0x000fca000f8e10ff */
[----:B--2---:R0:W-:Y:S04]  /*0110*/  @!P1 STS [R0], R3 ;  /* 0x0000000300009388 */ /* 0x0041e80000000800 */
[----:B------:R0:W-:Y:S01]  /*0120*/  @P1 STS [R0], RZ ;  /* 0x000000ff00001388 */ /* 0x0001e20000000800 */
[----:B------:R-:W-:Y:S05]  /*0130*/  BRA.U !UP0, `(.L_x_0) ;  /* 0x0000000108347547 */ /* 0x000fea000b800000 */
[----:B0-----:R-:W-:-:S07]  /*0140*/  IMAD.MOV.U32 R3, RZ, RZ, 0x1 ;  /* 0x00000001ff037424 */ /* 0x001fce00078e00ff */
.L_x_1:
[----:B------:R-:W-:-:S05]  /*0150*/  SHF.L.U32 R6, R3, 0x1, RZ ;  /* 0x0000000103067819 */ /* 0x000fca00000006ff */
[----:B------:R-:W-:-:S05]  /*0160*/  VIADD R2, R6, 0xffffffff ;  /* 0xffffffff06027836 */ /* 0x000fca0000000000 */
[----:B------:R-:W-:-:S13]  /*0170*/  LOP3.LUT P1, RZ, R2, R4, RZ, 0xc0, !PT ;  /* 0x0000000402ff7212 */ /* 0x000fda000782c0ff */
[----:B------:R-:W-:Y:S02]  /*0180*/  @!P1 LEA R2, R3, R0, 0x2 ;  /* 0x0000000003029211 */ /* 0x000fe400078e10ff */
[----:B------:R-:W-:Y:S04]  /*0190*/  @!P1 LDS R3, [R0] ;  /* 0x0000000000039984 */ /* 0x000fe80000000800 */
[----:B------:R-:W0:Y:S02]  /*01a0*/  @!P1 LDS R2, [R2] ;  /* 0x0000000002029984 */ /* 0x000e240000000800 */
[----:B0-----:R-:W-:Y:S01]  /*01b0*/  @!P1 FADD R5, R2, R3 ;  /* 0x0000000302059221 */ /* 0x001fe20000000000 */
[----:B------:R-:W-:-:S04]  /*01c0*/  IMAD.MOV.U32 R3, RZ, RZ, R6 ;  /* 0x000000ffff037224 */ /* 0x000fc800078e0006 */
[----:B------:R1:W-:Y:S01]  /*01d0*/  @!P1 STS [R0], R5 ;  /* 0x0000000500009388 */ /* 0x0003e20000000800 */
[----:B------:R-:W-:Y:S01]  /*01e0*/  BAR.SYNC.DEFER_BLOCKING 0x0 ;  /* 0x0000000000007b1d */ /* 0x000fe20000010000 */
[----:B------:R-:W-:-:S13]  /*01f0*/  ISETP.GE.U32.AND P1, PT, R6, UR8, PT ;  /* 0x0000000806007c0c */ /* 0x000fda000bf26070 */
[----:B-1----:R-:W-:Y:S05]  /*0200*/  @!P1 BRA `(.L_x_1) ;  /* 0xfffffffc00d09947 */ /* 0x002fea000383ffff */
.L_x_0:
[----:B------:R-:W-:Y:S05]  /*0210*/  @P0 EXIT ;  /* 0x000000000000094d */ /* 0x000fea0003800000 */
[----:B------:R-:W1:Y:S01]  /*0220*/  S2UR UR5, SR_CgaCtaId ;  /* 0x00000000000579c3 */ /* 0x000e620000008800 */
[----:B------:R-:W-:-:S07]  /*0230*/  UMOV UR4, 0x400 ;  /* 0x0000040000047882 */ /* 0x000fce0000000000 */
[----:B0-----:R-:W0:Y:S01]  /*0240*/  LDC.64 R2, c[0x0][0x388] ;  /* 0x0000e200ff027b82 */ /* 0x001e220000000a00 */
[----:B-1----:R-:W-:Y:S01]  /*0250*/  ULEA UR4, UR5, UR4, 0x18 ;  /* 0x0000000405047291 */ /* 0x002fe2000f8ec0ff */
[----:B0-----:R-:W-:-:S08]  /*0260*/  IMAD.WIDE.U32 R2, R7, 0x4, R2 ;  /* 0x0000000407027825 */ /* 0x001fd000078e0002 */
[----:B------:R-:W0:Y:S04]  /*0270*/  LDS R5, [UR4] ;  /* 0x00000004ff057984 */ /* 0x000e280008000800 */
[----:B0-----:R-:W-:Y:S01]  /*0280*/  STG.E desc[UR6][R2.64], R5 ;  /* 0x0000000502007986 */ /* 0x001fe2000c101906 */
[----:B------:R-:W-:Y:S05]  /*0290*/  EXIT ;  /* 0x000000000000794d */ /* 0x000fea0003800000 */
.L_x_2:
[----:B------:R-:W-:-:S00]  /*02a0*/  BRA `(.L_x_2) ;  /* 0xfffffffc00fc7947 */ /* 0x000fc0000383ffff */
[----:B------:R-:W-:-:S00]  /*02b0*/  NOP ;  /* 0x0000000000007918 */ /* 0x000fc00000000000 */
        /* <DEDUP_REMOVED lines=12> */
.L_x_3:


//--------------------- .nv.shared._Z7findSumPfS_i --------------------------
	.section	.nv.shared._Z7findSumPfS_i,"aw",@nobits
	.sectionflags	@""
	.align	16
	.zero		1024


//--------------------- .nv.shared.reserved.0     --------------------------
	.section	.nv.shared.reserved.0,"aw",@nobits
	.weak		__nv_reservedSMEM_offset_0_alias
	.size		__nv_reservedSMEM_offset_0_alias, 0, 64
	.other		__nv_reservedSMEM_offset_0_alias,@"STO_CUDA_RESERVED_SHARED STV_DEFAULT"
__nv_reservedSMEM_offset_0_alias:
	.zero		0
	.zero		64


//--------------------- .nv.constant0._Z7findSumPfS_i --------------------------
	.section	.nv.constant0._Z7findSumPfS_i,"a",@progbits
	.sectionflags	@""
	.align	4
.nv.constant0._Z7findSumPfS_i:
	.zero		916


//--------------------- SYMBOLS --------------------------

	.type		.nv.reservedSmem.offset0,@object
	.size		.nv.reservedSmem.offset0,0x4
	.type		.nv.reservedSmem.cap,@object
	.size		.nv.reservedSmem.cap,0x4
